//
// Generated by NVIDIA NVVM Compiler
//
// Compiler Build ID: CL-36424714
// Cuda compilation tools, release 13.0, V13.0.88
// Based on NVVM 20.0.0
//

.version 9.0
.target sm_100
.address_size 64

	// .globl	_Z6kernelPii

.visible .entry _Z6kernelPii(
	.param .u64 .ptr .align 1 _Z6kernelPii_param_0,
	.param .u32 _Z6kernelPii_param_1
)
{
	.reg .pred 	%p<2>;
	.reg .b32 	%r<7>;
	.reg .b64 	%rd<5>;

	ld.param.u64 	%rd1, [_Z6kernelPii_param_0];
	ld.param.u32 	%r2, [_Z6kernelPii_param_1];
	mov.u32 	%r3, %ctaid.x;
	mov.u32 	%r4, %ntid.x;
	mov.u32 	%r5, %tid.x;
	mad.lo.s32 	%r1, %r3, %r4, %r5;
	setp.ge.s32 	%p1, %r1, %r2;
	@%p1 bra 	$L__BB0_2;
	cvta.to.global.u64 	%rd2, %rd1;
	add.s32 	%r6, %r1, 10;
	mul.wide.s32 	%rd3, %r1, 4;
	add.s64 	%rd4, %rd2, %rd3;
	st.global.u32 	[%rd4], %r6;
$L__BB0_2:
	ret;

}


// ===== COMPILED SASS (sm_100) =====

	.target	sm_100

	.elftype	@"ET_EXEC"


//--------------------- .note.nv.tkinfo           --------------------------
	.section	.note.nv.tkinfo,"",@"SHT_NOTE"
	.sectionflags	@"SHF_NOTE_NV_TKINFO"
	.tkinfo
        /*0018*/ 	.word	0x00000002
        /*0030*/ 	.string	""
        /*0030*/ 	.string	"ptxas"
        /*0030*/ 	.string	"Cuda compilation tools, release 13.0, V13.0.88"
        /*0030*/ 	.string	"Build cuda_13.0.r13.0/compiler.36424714_0"
        /*0030*/ 	.string	"-arch sm_100 -m 64 "



//--------------------- .note.nv.cuinfo           --------------------------
	.section	.note.nv.cuinfo,"",@"SHT_NOTE"
	.sectionflags	@"SHF_NOTE_NV_CUINFO"
        /*0018*/ 	.short	0x0002
        /*001a*/ 	.short	0x0064
        /*001c*/ 	.short	0x0082
	.zero		2


//--------------------- .nv.info                  --------------------------
	.section	.nv.info,"",@"SHT_CUDA_INFO"
	.align	4


	//----- nvinfo : EIATTR_REGCOUNT
	.align		4
        /*0000*/ 	.byte	0x04, 0x2f
        /*0002*/ 	.short	(.L_1 - .L_0)
	.align		4
.L_0:
        /*0004*/ 	.word	index@(_Z6kernelPii)
        /*0008*/ 	.word	0x0000000a


	//----- nvinfo : EIATTR_FRAME_SIZE
	.align		4
.L_1:
        /*000c*/ 	.byte	0x04, 0x11
        /*000e*/ 	.short	(.L_3 - .L_2)
	.align		4
.L_2:
        /*0010*/ 	.word	index@(_Z6kernelPii)
        /*0014*/ 	.word	0x00000000


	//----- nvinfo : EIATTR_MIN_STACK_SIZE
	.align		4
.L_3:
        /*0018*/ 	.byte	0x04, 0x12
        /*001a*/ 	.short	(.L_5 - .L_4)
	.align		4
.L_4:
        /*001c*/ 	.word	index@(_Z6kernelPii)
        /*0020*/ 	.word	0x00000000
.L_5:


//--------------------- .nv.compat                --------------------------
	.section	.nv.compat,"",@"SHT_CUDA_COMPAT_INFO"
	.align	4
        /*0000*/ 	.byte	0x02, 0x09, 0x00, 0x00, 0x02, 0x02, 0x01, 0x00, 0x02, 0x05, 0x05, 0x00, 0x03, 0x07, 0x01, 0x01
        /*0010*/ 	.byte	0x02, 0x03, 0x00, 0x00, 0x02, 0x06, 0x01, 0x00, 0x04, 0x0b, 0x08, 0x00, 0x09, 0x00, 0x00, 0x00
        /*0020*/ 	.byte	0x00, 0x00, 0x00, 0x00


//--------------------- .nv.info._Z6kernelPii     --------------------------
	.section	.nv.info._Z6kernelPii,"",@"SHT_CUDA_INFO"
	.sectionflags	@""
	.align	4


	//----- nvinfo : EIATTR_CUDA_API_VERSION
	.align		4
        /*0000*/ 	.byte	0x04, 0x37
        /*0002*/ 	.short	(.L_7 - .L_6)
.L_6:
        /*0004*/ 	.word	0x00000082


	//----- nvinfo : EIATTR_KPARAM_INFO
	.align		4
.L_7:
        /*0008*/ 	.byte	0x04, 0x17
        /*000a*/ 	.short	(.L_9 - .L_8)
.L_8:
        /*000c*/ 	.word	0x00000000
        /*0010*/ 	.short	0x0001
        /*0012*/ 	.short	0x0008
        /*0014*/ 	.byte	0x00, 0xf0, 0x11, 0x00


	//----- nvinfo : EIATTR_KPARAM_INFO
	.align		4
.L_9:
        /*0018*/ 	.byte	0x04, 0x17
        /*001a*/ 	.short	(.L_11 - .L_10)
.L_10:
        /*001c*/ 	.word	0x00000000
        /*0020*/ 	.short	0x0000
        /*0022*/ 	.short	0x0000
        /*0024*/ 	.byte	0x00, 0xf5, 0x21, 0x00


	//----- nvinfo : EIATTR_SPARSE_MMA_MASK
	.align		4
.L_11:
        /*0028*/ 	.byte	0x03, 0x50
        /*002a*/ 	.short	0x0000


	//----- nvinfo : EIATTR_MAXREG_COUNT
	.align		4
        /*002c*/ 	.byte	0x03, 0x1b
        /*002e*/ 	.short	0x00ff


	//----- nvinfo : EIATTR_MERCURY_ISA_VERSION
	.align		4
        /*0030*/ 	.byte	0x03, 0x5f
        /*0032*/ 	.short	0x0101


	//----- nvinfo : EIATTR_VRC_CTA_INIT_COUNT
	.align		4
        /*0034*/ 	.byte	0x02, 0x4a
	.zero		1
	.zero		1


	//----- nvinfo : EIATTR_EXIT_INSTR_OFFSETS
	.align		4
        /*0038*/ 	.byte	0x04, 0x1c
        /*003a*/ 	.short	(.L_13 - .L_12)


	//   ....[0]....
.L_12:
        /*003c*/ 	.word	0x00000070


	//   ....[1]....
        /*0040*/ 	.word	0x000000d0


	//----- nvinfo : EIATTR_CBANK_PARAM_SIZE
	.align		4
.L_13:
        /*0044*/ 	.byte	0x03, 0x19
        /*0046*/ 	.short	0x000c


	//----- nvinfo : EIATTR_PARAM_CBANK
	.align		4
        /*0048*/ 	.byte	0x04, 0x0a
        /*004a*/ 	.short	(.L_15 - .L_14)
	.align		4
.L_14:
        /*004c*/ 	.word	index@(.nv.constant0._Z6kernelPii)
        /*0050*/ 	.short	0x0380
        /*0052*/ 	.short	0x000c


	//----- nvinfo : EIATTR_SW_WAR
	.align		4
.L_15:
        /*0054*/ 	.byte	0x04, 0x36
        /*0056*/ 	.short	(.L_17 - .L_16)
.L_16:
        /*0058*/ 	.word	0x00000008
.L_17:


//--------------------- .nv.callgraph             --------------------------
	.section	.nv.callgraph,"",@"SHT_CUDA_CALLGRAPH"
	.align	4
	.sectionentsize	8
	.align		4
        /*0000*/ 	.word	0x00000000
	.align		4
        /*0004*/ 	.word	0xffffffff
	.align		4
        /*0008*/ 	.word	0x00000000
	.align		4
        /*000c*/ 	.word	0xfffffffe
	.align		4
        /*0010*/ 	.word	0x00000000
	.align		4
        /*0014*/ 	.word	0xfffffffd
	.align		4
        /*0018*/ 	.word	0x00000000
	.align		4
        /*001c*/ 	.word	0xfffffffc


//--------------------- .text._Z6kernelPii        --------------------------
	.section	.text._Z6kernelPii,"ax",@progbits
	.align	128
        .global         _Z6kernelPii
        .type           _Z6kernelPii,@function
        .size           _Z6kernelPii,(.L_x_1 - _Z6kernelPii)
        .other          _Z6kernelPii,@"STO_CUDA_ENTRY STV_DEFAULT"
_Z6kernelPii:
.text._Z6kernelPii:
[----:B------:R-:W-:Y:S01]  /*0000*/  LDC R1, c[0x0][0x37c] ;  /* 0x0000df00ff017b82 */ /* 0x000fe20000000800 */
[----:B------:R-:W0:Y:S07]  /*0010*/  S2R R0, SR_TID.X ;  /* 0x0000000000007919 */ /* 0x000e2e0000002100 */
[----:B------:R-:W0:Y:S01]  /*0020*/  S2UR UR4, SR_CTAID.X ;  /* 0x00000000000479c3 */ /* 0x000e220000002500 */
[----:B------:R-:W1:Y:S07]  /*0030*/  LDCU UR5, c[0x0][0x388] ;  /* 0x00007100ff0577ac */ /* 0x000e6e0008000800 */
[----:B------:R-:W0:Y:S02]  /*0040*/  LDC R5, c[0x0][0x360] ;  /* 0x0000d800ff057b82 */ /* 0x000e240000000800 */
[----:B0-----:R-:W-:-:S05]  /*0050*/  IMAD R5, R5, UR4, R0 ;  /* 0x0000000405057c24 */ /* 0x001fca000f8e0200 */
[----:B-1----:R-:W-:-:S13]  /*0060*/  ISETP.GE.AND P0, PT, R5, UR5, PT ;  /* 0x0000000505007c0c */ /* 0x002fda000bf06270 */
[----:B------:R-:W-:Y:S05]  /*0070*/  @P0 EXIT ;  /* 0x000000000000094d */ /* 0x000fea0003800000 */
[----:B------:R-:W0:Y:S01]  /*0080*/  LDC.64 R2, c[0x0][0x380] ;  /* 0x0000e000ff027b82 */ /* 0x000e220000000a00 */
[----:B------:R-:W1:Y:S01]  /*0090*/  LDCU.64 UR4, c[0x0][0x358] ;  /* 0x00006b00ff0477ac */ /* 0x000e620008000a00 */
[C---:B------:R-:W-:Y:S01]  /*00a0*/  IADD3 R7, PT, PT, R5.reuse, 0xa, RZ ;  /* 0x0000000a05077810 */ /* 0x040fe20007ffe0ff */
[----:B0-----:R-:W-:-:S05]  /*00b0*/  IMAD.WIDE R2, R5, 0x4, R2 ;  /* 0x0000000405027825 */ /* 0x001fca00078e0202 */
[----:B-1----:R-:W-:Y:S01]  /*00c0*/  STG.E desc[UR4][R2.64], R7 ;  /* 0x0000000702007986 */ /* 0x002fe2000c101904 */
[----:B------:R-:W-:Y:S05]  /*00d0*/  EXIT ;  /* 0x000000000000794d */ /* 0x000fea0003800000 */
.L_x_0:
[----:B------:R-:W-:-:S00]  /*00e0*/  BRA `(.L_x_0) ;  /* 0xfffffffc00fc7947 */ /* 0x000fc0000383ffff */
[----:B------:R-:W-:-:S00]  /*00f0*/  NOP ;  /* 0x0000000000007918 */ /* 0x000fc00000000000 */
        /* <DEDUP_REMOVED lines=8> */
.L_x_1:


//--------------------- .nv.shared.reserved.0     --------------------------
	.section	.nv.shared.reserved.0,"aw",@nobits
	.weak		__nv_reservedSMEM_offset_0_alias
	.size		__nv_reservedSMEM_offset_0_alias, 0, 64
	.other		__nv_reservedSMEM_offset_0_alias,@"STO_CUDA_RESERVED_SHARED STV_DEFAULT"
__nv_reservedSMEM_offset_0_alias:
	.zero		0
	.zero		64


//--------------------- .nv.constant0._Z6kernelPii --------------------------
	.section	.nv.constant0._Z6kernelPii,"a",@progbits
	.sectionflags	@""
	.align	4
.nv.constant0._Z6kernelPii:
	.zero		908


//--------------------- SYMBOLS --------------------------

	.type		.nv.reservedSmem.offset0,@object
	.size		.nv.reservedSmem.offset0,0x4
